//
// Generated by NVIDIA NVVM Compiler
//
// Compiler Build ID: CL-36424714
// Cuda compilation tools, release 13.0, V13.0.88
// Based on NVVM 20.0.0
//

.version 9.0
.target sm_100
.address_size 64

	// .globl	_Z10testKerneli
.extern .func  (.param .b32 func_retval0) vprintf
(
	.param .b64 vprintf_param_0,
	.param .b64 vprintf_param_1
)
;
.global .align 1 .b8 $str[10] = {118, 97, 108, 117, 101, 32, 37, 100, 10};

.visible .entry _Z10testKerneli(
	.param .u32 _Z10testKerneli_param_0
)
{
	.local .align 8 .b8 	__local_depot0[8];
	.reg .b64 	%SP;
	.reg .b64 	%SPL;
	.reg .b32 	%r<4>;
	.reg .b64 	%rd<5>;

	mov.u64 	%SPL, __local_depot0;
	cvta.local.u64 	%SP, %SPL;
	ld.param.u32 	%r1, [_Z10testKerneli_param_0];
	add.u64 	%rd1, %SP, 0;
	add.u64 	%rd2, %SPL, 0;
	st.local.u32 	[%rd2], %r1;
	mov.u64 	%rd3, $str;
	cvta.global.u64 	%rd4, %rd3;
	{ // callseq 0, 0
	.param .b64 param0;
	st.param.b64 	[param0], %rd4;
	.param .b64 param1;
	st.param.b64 	[param1], %rd1;
	.param .b32 retval0;
	call.uni (retval0), 
	vprintf, 
	(
	param0, 
	param1
	);
	ld.param.b32 	%r2, [retval0];
	} // callseq 0
	ret;

}


// ===== COMPILED SASS (sm_100) =====

	.target	sm_100

	.elftype	@"ET_EXEC"


//--------------------- .note.nv.tkinfo           --------------------------
	.section	.note.nv.tkinfo,"",@"SHT_NOTE"
	.sectionflags	@"SHF_NOTE_NV_TKINFO"
	.tkinfo
        /*0018*/ 	.word	0x00000002
        /*0030*/ 	.string	""
        /*0030*/ 	.string	"ptxas"
        /*0030*/ 	.string	"Cuda compilation tools, release 13.0, V13.0.88"
        /*0030*/ 	.string	"Build cuda_13.0.r13.0/compiler.36424714_0"
        /*0030*/ 	.string	"-arch sm_100 -m 64 "



//--------------------- .note.nv.cuinfo           --------------------------
	.section	.note.nv.cuinfo,"",@"SHT_NOTE"
	.sectionflags	@"SHF_NOTE_NV_CUINFO"
        /*0018*/ 	.short	0x0002
        /*001a*/ 	.short	0x0064
        /*001c*/ 	.short	0x0082
	.zero		2


//--------------------- .nv.info                  --------------------------
	.section	.nv.info,"",@"SHT_CUDA_INFO"
	.align	4


	//----- nvinfo : EIATTR_REGCOUNT
	.align		4
        /*0000*/ 	.byte	0x04, 0x2f
        /*0002*/ 	.short	(.L_2 - .L_1)
	.align		4
.L_1:
        /*0004*/ 	.word	index@(_Z10testKerneli)
        /*0008*/ 	.word	0x00000018


	//----- nvinfo : EIATTR_FRAME_SIZE
	.align		4
.L_2:
        /*000c*/ 	.byte	0x04, 0x11
        /*000e*/ 	.short	(.L_4 - .L_3)
	.align		4
.L_3:
        /*0010*/ 	.word	index@(_Z10testKerneli)
        /*0014*/ 	.word	0x00000008


	//----- nvinfo : EIATTR_MIN_STACK_SIZE
	.align		4
.L_4:
        /*0018*/ 	.byte	0x04, 0x12
        /*001a*/ 	.short	(.L_6 - .L_5)
	.align		4
.L_5:
        /*001c*/ 	.word	index@(_Z10testKerneli)
        /*0020*/ 	.word	0x00000008
.L_6:


//--------------------- .nv.compat                --------------------------
	.section	.nv.compat,"",@"SHT_CUDA_COMPAT_INFO"
	.align	4
        /*0000*/ 	.byte	0x02, 0x09, 0x00, 0x00, 0x02, 0x02, 0x01, 0x00, 0x02, 0x05, 0x05, 0x00, 0x03, 0x07, 0x01, 0x01
        /*0010*/ 	.byte	0x02, 0x03, 0x00, 0x00, 0x02, 0x06, 0x01, 0x00, 0x04, 0x0b, 0x08, 0x00, 0x09, 0x00, 0x00, 0x00
        /*0020*/ 	.byte	0x00, 0x00, 0x00, 0x00


//--------------------- .nv.info._Z10testKerneli  --------------------------
	.section	.nv.info._Z10testKerneli,"",@"SHT_CUDA_INFO"
	.sectionflags	@""
	.align	4


	//----- nvinfo : EIATTR_CUDA_API_VERSION
	.align		4
        /*0000*/ 	.byte	0x04, 0x37
        /*0002*/ 	.short	(.L_8 - .L_7)
.L_7:
        /*0004*/ 	.word	0x00000082


	//----- nvinfo : EIATTR_KPARAM_INFO
	.align		4
.L_8:
        /*0008*/ 	.byte	0x04, 0x17
        /*000a*/ 	.short	(.L_10 - .L_9)
.L_9:
        /*000c*/ 	.word	0x00000000
        /*0010*/ 	.short	0x0000
        /*0012*/ 	.short	0x0000
        /*0014*/ 	.byte	0x00, 0xf0, 0x11, 0x00


	//----- nvinfo : EIATTR_SPARSE_MMA_MASK
	.align		4
.L_10:
        /*0018*/ 	.byte	0x03, 0x50
        /*001a*/ 	.short	0x0000


	//----- nvinfo : EIATTR_MAXREG_COUNT
	.align		4
        /*001c*/ 	.byte	0x03, 0x1b
        /*001e*/ 	.short	0x00ff


	//----- nvinfo : EIATTR_EXTERNS
	.align		4
        /*0020*/ 	.byte	0x04, 0x0f
        /*0022*/ 	.short	(.L_12 - .L_11)


	//   ....[0]....
	.align		4
.L_11:
        /*0024*/ 	.word	index@(vprintf)


	//----- nvinfo : EIATTR_MERCURY_ISA_VERSION
	.align		4
.L_12:
        /*0028*/ 	.byte	0x03, 0x5f
        /*002a*/ 	.short	0x0101


	//----- nvinfo : EIATTR_VRC_CTA_INIT_COUNT
	.align		4
        /*002c*/ 	.byte	0x02, 0x4a
	.zero		1
	.zero		1


	//----- nvinfo : EIATTR_SYSCALL_OFFSETS
	.align		4
        /*0030*/ 	.byte	0x04, 0x46
        /*0032*/ 	.short	(.L_14 - .L_13)


	//   ....[0]....
.L_13:
        /*0034*/ 	.word	0x000000e0


	//----- nvinfo : EIATTR_EXIT_INSTR_OFFSETS
	.align		4
.L_14:
        /*0038*/ 	.byte	0x04, 0x1c
        /*003a*/ 	.short	(.L_16 - .L_15)


	//   ....[0]....
.L_15:
        /*003c*/ 	.word	0x000000f0


	//----- nvinfo : EIATTR_CBANK_PARAM_SIZE
	.align		4
.L_16:
        /*0040*/ 	.byte	0x03, 0x19
        /*0042*/ 	.short	0x0004


	//----- nvinfo : EIATTR_PARAM_CBANK
	.align		4
        /*0044*/ 	.byte	0x04, 0x0a
        /*0046*/ 	.short	(.L_18 - .L_17)
	.align		4
.L_17:
        /*0048*/ 	.word	index@(.nv.constant0._Z10testKerneli)
        /*004c*/ 	.short	0x0380
        /*004e*/ 	.short	0x0004


	//----- nvinfo : EIATTR_SW_WAR
	.align		4
.L_18:
        /*0050*/ 	.byte	0x04, 0x36
        /*0052*/ 	.short	(.L_20 - .L_19)
.L_19:
        /*0054*/ 	.word	0x00000008
.L_20:


//--------------------- .nv.callgraph             --------------------------
	.section	.nv.callgraph,"",@"SHT_CUDA_CALLGRAPH"
	.align	4
	.sectionentsize	8
	.align		4
        /*0000*/ 	.word	0x00000000
	.align		4
        /*0004*/ 	.word	0xffffffff
	.align		4
        /*0008*/ 	.word	index@(_Z10testKerneli)
	.align		4
        /*000c*/ 	.word	index@(vprintf)
	.align		4
        /*0010*/ 	.word	0x00000000
	.align		4
        /*0014*/ 	.word	0xfffffffe
	.align		4
        /*0018*/ 	.word	0x00000000
	.align		4
        /*001c*/ 	.word	0xfffffffd
	.align		4
        /*0020*/ 	.word	0x00000000
	.align		4
        /*0024*/ 	.word	0xfffffffc


//--------------------- .nv.constant4             --------------------------
	.section	.nv.constant4,"a",@progbits
	.align	8
	.align		8
.nv.constant4:
        /*0000*/ 	.dword	vprintf
	.align		8
        /*0008*/ 	.dword	$str


//--------------------- .text._Z10testKerneli     --------------------------
	.section	.text._Z10testKerneli,"ax",@progbits
	.align	128
        .global         _Z10testKerneli
        .type           _Z10testKerneli,@function
        .size           _Z10testKerneli,(.L_x_2 - _Z10testKerneli)
        .other          _Z10testKerneli,@"STO_CUDA_ENTRY STV_DEFAULT"
_Z10testKerneli:
.text._Z10testKerneli:
[----:B------:R-:W0:Y:S08]  /*0000*/  LDC R1, c[0x0][0x37c] ;  /* 0x0000df00ff017b82 */ /* 0x000e300000000800 */
[----:B------:R-:W1:Y:S01]  /*0010*/  LDC R8, c[0x0][0x380] ;  /* 0x0000e000ff087b82 */ /* 0x000e620000000800 */
[----:B0-----:R-:W-:Y:S01]  /*0020*/  VIADD R1, R1, 0xfffffff8 ;  /* 0xfffffff801017836 */ /* 0x001fe20000000000 */
[----:B------:R-:W-:Y:S01]  /*0030*/  MOV R0, 0x0 ;  /* 0x0000000000007802 */ /* 0x000fe20000000f00 */
[----:B------:R-:W0:Y:S01]  /*0040*/  LDCU UR4, c[0x0][0x2f8] ;  /* 0x00005f00ff0477ac */ /* 0x000e220008000800 */
[----:B------:R-:W2:Y:S04]  /*0050*/  LDCU.64 UR6, c[0x4][0x8] ;  /* 0x01000100ff0677ac */ /* 0x000ea80008000a00 */
[----:B------:R3:W4:Y:S01]  /*0060*/  LDC.64 R2, c[0x4][R0] ;  /* 0x0100000000027b82 */ /* 0x0007220000000a00 */
[----:B------:R-:W5:Y:S01]  /*0070*/  LDCU UR5, c[0x0][0x2fc] ;  /* 0x00005f80ff0577ac */ /* 0x000f620008000800 */
[----:B0-----:R-:W-:Y:S01]  /*0080*/  IADD3 R6, P0, PT, R1, UR4, RZ ;  /* 0x0000000401067c10 */ /* 0x001fe2000ff1e0ff */
[----:B-1----:R3:W-:Y:S01]  /*0090*/  STL [R1], R8 ;  /* 0x0000000801007387 */ /* 0x0027e20000100800 */
[----:B--2---:R-:W-:Y:S01]  /*00a0*/  IMAD.U32 R4, RZ, RZ, UR6 ;  /* 0x00000006ff047e24 */ /* 0x004fe2000f8e00ff */
[----:B------:R-:W-:-:S02]  /*00b0*/  MOV R5, UR7 ;  /* 0x0000000700057c02 */ /* 0x000fc40008000f00 */
[----:B-----5:R-:W-:-:S08]  /*00c0*/  IMAD.X R7, RZ, RZ, UR5, P0 ;  /* 0x00000005ff077e24 */ /* 0x020fd000080e06ff */
[----:B------:R-:W-:-:S07]  /*00d0*/  LEPC R20, `(.L_x_0) ;  /* 0x000000001014794e */ /* 0x000fce0000000000 */
[----:B---34-:R-:W-:Y:S05]  /*00e0*/  CALL.ABS.NOINC R2 ;  /* 0x0000000002007343 */ /* 0x018fea0003c00000 */
.L_x_0:
[----:B------:R-:W-:Y:S05]  /*00f0*/  EXIT ;  /* 0x000000000000794d */ /* 0x000fea0003800000 */
.L_x_1:
[----:B------:R-:W-:-:S00]  /*0100*/  BRA `(.L_x_1) ;  /* 0xfffffffc00fc7947 */ /* 0x000fc0000383ffff */
[----:B------:R-:W-:-:S00]  /*0110*/  NOP ;  /* 0x0000000000007918 */ /* 0x000fc00000000000 */
        /* <DEDUP_REMOVED lines=14> */
.L_x_2:


//--------------------- .nv.global.init           --------------------------
	.section	.nv.global.init,"aw",@progbits
.nv.global.init:
	.type		$str,@object
	.size		$str,(.L_0 - $str)
$str:
        /*0000*/ 	.byte	0x76, 0x61, 0x6c, 0x75, 0x65, 0x20, 0x25, 0x64, 0x0a, 0x00
.L_0:


//--------------------- .nv.shared.reserved.0     --------------------------
	.section	.nv.shared.reserved.0,"aw",@nobits
	.weak		__nv_reservedSMEM_offset_0_alias
	.size		__nv_reservedSMEM_offset_0_alias, 0, 64
	.other		__nv_reservedSMEM_offset_0_alias,@"STO_CUDA_RESERVED_SHARED STV_DEFAULT"
__nv_reservedSMEM_offset_0_alias:
	.zero		0
	.zero		64


//--------------------- .nv.constant0._Z10testKerneli --------------------------
	.section	.nv.constant0._Z10testKerneli,"a",@progbits
	.sectionflags	@""
	.align	4
.nv.constant0._Z10testKerneli:
	.zero		900


//--------------------- SYMBOLS --------------------------

	.type		.nv.reservedSmem.offset0,@object
	.size		.nv.reservedSmem.offset0,0x4
	.type		vprintf,@function
